//
// Generated by NVIDIA NVVM Compiler
//
// Compiler Build ID: CL-36424714
// Cuda compilation tools, release 13.0, V13.0.88
// Based on NVVM 20.0.0
//

.version 9.0
.target sm_100
.address_size 64

	// .globl	WarpScan2
// _ZZ9WarpScan2E4scan has been demoted

.visible .entry WarpScan2(
	.param .u64 .ptr .align 1 WarpScan2_param_0,
	.param .u64 .ptr .align 1 WarpScan2_param_1,
	.param .u64 .ptr .align 1 WarpScan2_param_2
)
{
	.reg .b32 	%r<18>;
	.reg .b64 	%rd<11>;
	// demoted variable
	.shared .align 4 .b8 _ZZ9WarpScan2E4scan[192];
	ld.param.u64 	%rd1, [WarpScan2_param_0];
	ld.param.u64 	%rd2, [WarpScan2_param_1];
	ld.param.u64 	%rd3, [WarpScan2_param_2];
	cvta.to.global.u64 	%rd4, %rd1;
	mov.u32 	%r1, %tid.x;
	shl.b32 	%r2, %r1, 2;
	mov.u32 	%r3, _ZZ9WarpScan2E4scan;
	add.s32 	%r4, %r3, %r2;
	mov.b32 	%r5, 0;
	st.volatile.shared.u32 	[%r4], %r5;
	mul.wide.u32 	%rd5, %r1, 4;
	add.s64 	%rd6, %rd4, %rd5;
	ld.global.u32 	%r6, [%rd6];
	st.volatile.shared.u32 	[%r4+64], %r6;
	ld.volatile.shared.u32 	%r7, [%r4+60];
	add.s32 	%r8, %r7, %r6;
	st.volatile.shared.u32 	[%r4+64], %r8;
	ld.volatile.shared.u32 	%r9, [%r4+56];
	add.s32 	%r10, %r9, %r8;
	st.volatile.shared.u32 	[%r4+64], %r10;
	ld.volatile.shared.u32 	%r11, [%r4+48];
	add.s32 	%r12, %r11, %r10;
	st.volatile.shared.u32 	[%r4+64], %r12;
	ld.volatile.shared.u32 	%r13, [%r4+32];
	add.s32 	%r14, %r13, %r12;
	st.volatile.shared.u32 	[%r4+64], %r14;
	ld.volatile.shared.u32 	%r15, [%r4];
	add.s32 	%r16, %r15, %r14;
	st.volatile.shared.u32 	[%r4+64], %r16;
	cvta.to.global.u64 	%rd7, %rd2;
	cvta.to.global.u64 	%rd8, %rd3;
	add.s64 	%rd9, %rd7, %rd5;
	st.global.u32 	[%rd9], %r16;
	sub.s32 	%r17, %r16, %r6;
	add.s64 	%rd10, %rd8, %rd5;
	st.global.u32 	[%rd10], %r17;
	ret;

}


// ===== COMPILED SASS (sm_100) =====

	.target	sm_100

	.elftype	@"ET_EXEC"


//--------------------- .note.nv.tkinfo           --------------------------
	.section	.note.nv.tkinfo,"",@"SHT_NOTE"
	.sectionflags	@"SHF_NOTE_NV_TKINFO"
	.tkinfo
        /*0018*/ 	.word	0x00000002
        /*0030*/ 	.string	""
        /*0030*/ 	.string	"ptxas"
        /*0030*/ 	.string	"Cuda compilation tools, release 13.0, V13.0.88"
        /*0030*/ 	.string	"Build cuda_13.0.r13.0/compiler.36424714_0"
        /*0030*/ 	.string	"-arch sm_100 -m 64 "



//--------------------- .note.nv.cuinfo           --------------------------
	.section	.note.nv.cuinfo,"",@"SHT_NOTE"
	.sectionflags	@"SHF_NOTE_NV_CUINFO"
        /*0018*/ 	.short	0x0002
        /*001a*/ 	.short	0x0064
        /*001c*/ 	.short	0x0082
	.zero		2


//--------------------- .nv.info                  --------------------------
	.section	.nv.info,"",@"SHT_CUDA_INFO"
	.align	4


	//----- nvinfo : EIATTR_REGCOUNT
	.align		4
        /*0000*/ 	.byte	0x04, 0x2f
        /*0002*/ 	.short	(.L_1 - .L_0)
	.align		4
.L_0:
        /*0004*/ 	.word	index@(WarpScan2)
        /*0008*/ 	.word	0x00000014


	//----- nvinfo : EIATTR_FRAME_SIZE
	.align		4
.L_1:
        /*000c*/ 	.byte	0x04, 0x11
        /*000e*/ 	.short	(.L_3 - .L_2)
	.align		4
.L_2:
        /*0010*/ 	.word	index@(WarpScan2)
        /*0014*/ 	.word	0x00000000


	//----- nvinfo : EIATTR_MIN_STACK_SIZE
	.align		4
.L_3:
        /*0018*/ 	.byte	0x04, 0x12
        /*001a*/ 	.short	(.L_5 - .L_4)
	.align		4
.L_4:
        /*001c*/ 	.word	index@(WarpScan2)
        /*0020*/ 	.word	0x00000000
.L_5:


//--------------------- .nv.compat                --------------------------
	.section	.nv.compat,"",@"SHT_CUDA_COMPAT_INFO"
	.align	4
        /*0000*/ 	.byte	0x02, 0x09, 0x00, 0x00, 0x02, 0x02, 0x01, 0x00, 0x02, 0x05, 0x05, 0x00, 0x03, 0x07, 0x01, 0x01
        /*0010*/ 	.byte	0x02, 0x03, 0x00, 0x00, 0x02, 0x06, 0x01, 0x00, 0x04, 0x0b, 0x08, 0x00, 0x09, 0x00, 0x00, 0x00
        /*0020*/ 	.byte	0x00, 0x00, 0x00, 0x00


//--------------------- .nv.info.WarpScan2        --------------------------
	.section	.nv.info.WarpScan2,"",@"SHT_CUDA_INFO"
	.sectionflags	@""
	.align	4


	//----- nvinfo : EIATTR_CUDA_API_VERSION
	.align		4
        /*0000*/ 	.byte	0x04, 0x37
        /*0002*/ 	.short	(.L_7 - .L_6)
.L_6:
        /*0004*/ 	.word	0x00000082


	//----- nvinfo : EIATTR_KPARAM_INFO
	.align		4
.L_7:
        /*0008*/ 	.byte	0x04, 0x17
        /*000a*/ 	.short	(.L_9 - .L_8)
.L_8:
        /*000c*/ 	.word	0x00000000
        /*0010*/ 	.short	0x0002
        /*0012*/ 	.short	0x0010
        /*0014*/ 	.byte	0x00, 0xf5, 0x21, 0x00


	//----- nvinfo : EIATTR_KPARAM_INFO
	.align		4
.L_9:
        /*0018*/ 	.byte	0x04, 0x17
        /*001a*/ 	.short	(.L_11 - .L_10)
.L_10:
        /*001c*/ 	.word	0x00000000
        /*0020*/ 	.short	0x0001
        /*0022*/ 	.short	0x0008
        /*0024*/ 	.byte	0x00, 0xf5, 0x21, 0x00


	//----- nvinfo : EIATTR_KPARAM_INFO
	.align		4
.L_11:
        /*0028*/ 	.byte	0x04, 0x17
        /*002a*/ 	.short	(.L_13 - .L_12)
.L_12:
        /*002c*/ 	.word	0x00000000
        /*0030*/ 	.short	0x0000
        /*0032*/ 	.short	0x0000
        /*0034*/ 	.byte	0x00, 0xf5, 0x21, 0x00


	//----- nvinfo : EIATTR_SPARSE_MMA_MASK
	.align		4
.L_13:
        /*0038*/ 	.byte	0x03, 0x50
        /*003a*/ 	.short	0x0000


	//----- nvinfo : EIATTR_MAXREG_COUNT
	.align		4
        /*003c*/ 	.byte	0x03, 0x1b
        /*003e*/ 	.short	0x00ff


	//----- nvinfo : EIATTR_MERCURY_ISA_VERSION
	.align		4
        /*0040*/ 	.byte	0x03, 0x5f
        /*0042*/ 	.short	0x0101


	//----- nvinfo : EIATTR_VRC_CTA_INIT_COUNT
	.align		4
        /*0044*/ 	.byte	0x02, 0x4a
	.zero		1
	.zero		1


	//----- nvinfo : EIATTR_EXIT_INSTR_OFFSETS
	.align		4
        /*0048*/ 	.byte	0x04, 0x1c
        /*004a*/ 	.short	(.L_15 - .L_14)


	//   ....[0]....
.L_14:
        /*004c*/ 	.word	0x00000220


	//----- nvinfo : EIATTR_CBANK_PARAM_SIZE
	.align		4
.L_15:
        /*0050*/ 	.byte	0x03, 0x19
        /*0052*/ 	.short	0x0018


	//----- nvinfo : EIATTR_PARAM_CBANK
	.align		4
        /*0054*/ 	.byte	0x04, 0x0a
        /*0056*/ 	.short	(.L_17 - .L_16)
	.align		4
.L_16:
        /*0058*/ 	.word	index@(.nv.constant0.WarpScan2)
        /*005c*/ 	.short	0x0380
        /*005e*/ 	.short	0x0018


	//----- nvinfo : EIATTR_SW_WAR
	.align		4
.L_17:
        /*0060*/ 	.byte	0x04, 0x36
        /*0062*/ 	.short	(.L_19 - .L_18)
.L_18:
        /*0064*/ 	.word	0x00000008
.L_19:


//--------------------- .nv.callgraph             --------------------------
	.section	.nv.callgraph,"",@"SHT_CUDA_CALLGRAPH"
	.align	4
	.sectionentsize	8
	.align		4
        /*0000*/ 	.word	0x00000000
	.align		4
        /*0004*/ 	.word	0xffffffff
	.align		4
        /*0008*/ 	.word	0x00000000
	.align		4
        /*000c*/ 	.word	0xfffffffe
	.align		4
        /*0010*/ 	.word	0x00000000
	.align		4
        /*0014*/ 	.word	0xfffffffd
	.align		4
        /*0018*/ 	.word	0x00000000
	.align		4
        /*001c*/ 	.word	0xfffffffc


//--------------------- .text.WarpScan2           --------------------------
	.section	.text.WarpScan2,"ax",@progbits
	.align	128
        .global         WarpScan2
        .type           WarpScan2,@function
        .size           WarpScan2,(.L_x_1 - WarpScan2)
        .other          WarpScan2,@"STO_CUDA_ENTRY STV_DEFAULT"
WarpScan2:
.text.WarpScan2:
[----:B------:R-:W-:Y:S01]  /*0000*/  LDC R1, c[0x0][0x37c] ;  /* 0x0000df00ff017b82 */ /* 0x000fe20000000800 */
[----:B------:R-:W0:Y:S07]  /*0010*/  S2R R17, SR_TID.X ;  /* 0x0000000000117919 */ /* 0x000e2e0000002100 */
[----:B------:R-:W0:Y:S01]  /*0020*/  LDC.64 R2, c[0x0][0x380] ;  /* 0x0000e000ff027b82 */ /* 0x000e220000000a00 */
[----:B------:R-:W1:Y:S01]  /*0030*/  LDCU.64 UR6, c[0x0][0x358] ;  /* 0x00006b00ff0677ac */ /* 0x000e620008000a00 */
[----:B0-----:R-:W-:-:S05]  /*0040*/  IMAD.WIDE.U32 R2, R17, 0x4, R2 ;  /* 0x0000000411027825 */ /* 0x001fca00078e0002 */
[----:B-1----:R-:W2:Y:S01]  /*0050*/  LDG.E R7, desc[UR6][R2.64] ;  /* 0x0000000602077981 */ /* 0x002ea2000c1e1900 */
[----:B------:R-:W0:Y:S01]  /*0060*/  S2UR UR5, SR_CgaCtaId ;  /* 0x00000000000579c3 */ /* 0x000e220000008800 */
[----:B------:R-:W-:Y:S02]  /*0070*/  UMOV UR4, 0x400 ;  /* 0x0000040000047882 */ /* 0x000fe40000000000 */
[----:B0-----:R-:W-:-:S06]  /*0080*/  ULEA UR4, UR5, UR4, 0x18 ;  /* 0x0000000405047291 */ /* 0x001fcc000f8ec0ff */
[----:B------:R-:W-:-:S05]  /*0090*/  LEA R0, R17, UR4, 0x2 ;  /* 0x0000000411007c11 */ /* 0x000fca000f8e10ff */
[----:B------:R-:W-:Y:S04]  /*00a0*/  STS [R0], RZ ;  /* 0x000000ff00007388 */ /* 0x000fe80000000800 */
[----:B--2---:R-:W-:Y:S04]  /*00b0*/  STS [R0+0x40], R7 ;  /* 0x0000400700007388 */ /* 0x004fe80000000800 */
[----:B------:R-:W0:Y:S02]  /*00c0*/  LDS R4, [R0+0x3c] ;  /* 0x00003c0000047984 */ /* 0x000e240000000800 */
[----:B0-----:R-:W-:-:S05]  /*00d0*/  IADD3 R5, PT, PT, R7, R4, RZ ;  /* 0x0000000407057210 */ /* 0x001fca0007ffe0ff */
[----:B------:R-:W-:Y:S04]  /*00e0*/  STS [R0+0x40], R5 ;  /* 0x0000400500007388 */ /* 0x000fe80000000800 */
[----:B------:R-:W0:Y:S02]  /*00f0*/  LDS R4, [R0+0x38] ;  /* 0x0000380000047984 */ /* 0x000e240000000800 */
[----:B0-----:R-:W-:Y:S02]  /*0100*/  IADD3 R9, PT, PT, R5, R4, RZ ;  /* 0x0000000405097210 */ /* 0x001fe40007ffe0ff */
[----:B------:R-:W0:Y:S03]  /*0110*/  LDC.64 R4, c[0x0][0x390] ;  /* 0x0000e400ff047b82 */ /* 0x000e260000000a00 */
[----:B------:R-:W-:Y:S04]  /*0120*/  STS [R0+0x40], R9 ;  /* 0x0000400900007388 */ /* 0x000fe80000000800 */
[----:B------:R-:W1:Y:S01]  /*0130*/  LDS R2, [R0+0x30] ;  /* 0x0000300000027984 */ /* 0x000e620000000800 */
[----:B0-----:R-:W-:Y:S01]  /*0140*/  IMAD.WIDE.U32 R4, R17, 0x4, R4 ;  /* 0x0000000411047825 */ /* 0x001fe200078e0004 */
[----:B-1----:R-:W-:-:S05]  /*0150*/  IADD3 R11, PT, PT, R9, R2, RZ ;  /* 0x00000002090b7210 */ /* 0x002fca0007ffe0ff */
[----:B------:R-:W-:Y:S04]  /*0160*/  STS [R0+0x40], R11 ;  /* 0x0000400b00007388 */ /* 0x000fe80000000800 */
[----:B------:R-:W0:Y:S02]  /*0170*/  LDS R2, [R0+0x20] ;  /* 0x0000200000027984 */ /* 0x000e240000000800 */
[----:B0-----:R-:W-:Y:S02]  /*0180*/  IMAD.IADD R13, R11, 0x1, R2 ;  /* 0x000000010b0d7824 */ /* 0x001fe400078e0202 */
[----:B------:R-:W0:Y:S03]  /*0190*/  LDC.64 R2, c[0x0][0x388] ;  /* 0x0000e200ff027b82 */ /* 0x000e260000000a00 */
[----:B------:R-:W-:Y:S04]  /*01a0*/  STS [R0+0x40], R13 ;  /* 0x0000400d00007388 */ /* 0x000fe80000000800 */
[----:B------:R-:W1:Y:S01]  /*01b0*/  LDS R6, [R0] ;  /* 0x0000000000067984 */ /* 0x000e620000000800 */
[----:B0-----:R-:W-:Y:S01]  /*01c0*/  IMAD.WIDE.U32 R2, R17, 0x4, R2 ;  /* 0x0000000411027825 */ /* 0x001fe200078e0002 */
[----:B-1----:R-:W-:-:S05]  /*01d0*/  IADD3 R15, PT, PT, R13, R6, RZ ;  /* 0x000000060d0f7210 */ /* 0x002fca0007ffe0ff */
[----:B------:R-:W-:Y:S01]  /*01e0*/  IMAD.IADD R7, R15, 0x1, -R7 ;  /* 0x000000010f077824 */ /* 0x000fe200078e0a07 */
[----:B------:R-:W-:Y:S04]  /*01f0*/  STG.E desc[UR6][R2.64], R15 ;  /* 0x0000000f02007986 */ /* 0x000fe8000c101906 */
[----:B------:R-:W-:Y:S04]  /*0200*/  STS [R0+0x40], R15 ;  /* 0x0000400f00007388 */ /* 0x000fe80000000800 */
[----:B------:R-:W-:Y:S01]  /*0210*/  STG.E desc[UR6][R4.64], R7 ;  /* 0x0000000704007986 */ /* 0x000fe2000c101906 */
[----:B------:R-:W-:Y:S05]  /*0220*/  EXIT ;  /* 0x000000000000794d */ /* 0x000fea0003800000 */
.L_x_0:
[----:B------:R-:W-:-:S00]  /*0230*/  BRA `(.L_x_0) ;  /* 0xfffffffc00fc7947 */ /* 0x000fc0000383ffff */
[----:B------:R-:W-:-:S00]  /*0240*/  NOP ;  /* 0x0000000000007918 */ /* 0x000fc00000000000 */
        /* <DEDUP_REMOVED lines=11> */
.L_x_1:


//--------------------- .nv.shared.WarpScan2      --------------------------
	.section	.nv.shared.WarpScan2,"aw",@nobits
	.sectionflags	@""
	.align	4
.nv.shared.WarpScan2:
	.zero		1216


//--------------------- .nv.shared.reserved.0     --------------------------
	.section	.nv.shared.reserved.0,"aw",@nobits
	.weak		__nv_reservedSMEM_offset_0_alias
	.size		__nv_reservedSMEM_offset_0_alias, 0, 64
	.other		__nv_reservedSMEM_offset_0_alias,@"STO_CUDA_RESERVED_SHARED STV_DEFAULT"
__nv_reservedSMEM_offset_0_alias:
	.zero		0
	.zero		64


//--------------------- .nv.constant0.WarpScan2   --------------------------
	.section	.nv.constant0.WarpScan2,"a",@progbits
	.sectionflags	@""
	.align	4
.nv.constant0.WarpScan2:
	.zero		920


//--------------------- SYMBOLS --------------------------

	.type		.nv.reservedSmem.offset0,@object
	.size		.nv.reservedSmem.offset0,0x4
	.type		.nv.reservedSmem.cap,@object
	.size		.nv.reservedSmem.cap,0x4
